//
// Generated by NVIDIA NVVM Compiler
//
// Compiler Build ID: CL-36424714
// Cuda compilation tools, release 13.0, V13.0.88
// Based on NVVM 20.0.0
//

.version 9.0
.target sm_100
.address_size 64

	// .globl	_Z7reduce0PfS_
// _ZZ7reduce0PfS_E5sdata has been demoted
// _ZZ7reduce1PfS_E5sdata has been demoted
// _ZZ7reduce2PfS_E5sdata has been demoted
// _ZZ7reduce3PfS_E5sdata has been demoted
// _ZZ7reduce4PfS_E5sdata has been demoted

.visible .entry _Z7reduce0PfS_(
	.param .u64 .ptr .align 1 _Z7reduce0PfS__param_0,
	.param .u64 .ptr .align 1 _Z7reduce0PfS__param_1
)
{
	.reg .pred 	%p<5>;
	.reg .b32 	%r<16>;
	.reg .b32 	%f<6>;
	.reg .b64 	%rd<9>;
	// demoted variable
	.shared .align 4 .b8 _ZZ7reduce0PfS_E5sdata[1024];
	ld.param.u64 	%rd2, [_Z7reduce0PfS__param_0];
	ld.param.u64 	%rd1, [_Z7reduce0PfS__param_1];
	cvta.to.global.u64 	%rd3, %rd2;
	mov.u32 	%r1, %tid.x;
	mov.u32 	%r2, %ctaid.x;
	mov.u32 	%r3, %ntid.x;
	mad.lo.s32 	%r7, %r2, %r3, %r1;
	mul.wide.u32 	%rd4, %r7, 4;
	add.s64 	%rd5, %rd3, %rd4;
	ld.global.f32 	%f1, [%rd5];
	shl.b32 	%r8, %r1, 2;
	mov.u32 	%r9, _ZZ7reduce0PfS_E5sdata;
	add.s32 	%r4, %r9, %r8;
	st.shared.f32 	[%r4], %f1;
	bar.sync 	0;
	setp.lt.u32 	%p1, %r3, 2;
	@%p1 bra 	$L__BB0_5;
	mov.b32 	%r15, 1;
$L__BB0_2:
	shl.b32 	%r6, %r15, 1;
	add.s32 	%r11, %r6, -1;
	and.b32  	%r12, %r11, %r1;
	setp.ne.s32 	%p2, %r12, 0;
	@%p2 bra 	$L__BB0_4;
	shl.b32 	%r13, %r15, 2;
	add.s32 	%r14, %r4, %r13;
	ld.shared.f32 	%f2, [%r14];
	ld.shared.f32 	%f3, [%r4];
	add.f32 	%f4, %f2, %f3;
	st.shared.f32 	[%r4], %f4;
$L__BB0_4:
	bar.sync 	0;
	setp.lt.u32 	%p3, %r6, %r3;
	mov.u32 	%r15, %r6;
	@%p3 bra 	$L__BB0_2;
$L__BB0_5:
	setp.ne.s32 	%p4, %r1, 0;
	@%p4 bra 	$L__BB0_7;
	ld.shared.f32 	%f5, [_ZZ7reduce0PfS_E5sdata];
	cvta.to.global.u64 	%rd6, %rd1;
	mul.wide.u32 	%rd7, %r2, 4;
	add.s64 	%rd8, %rd6, %rd7;
	st.global.f32 	[%rd8], %f5;
$L__BB0_7:
	ret;

}
	// .globl	_Z7reduce1PfS_
.visible .entry _Z7reduce1PfS_(
	.param .u64 .ptr .align 1 _Z7reduce1PfS__param_0,
	.param .u64 .ptr .align 1 _Z7reduce1PfS__param_1
)
{
	.reg .pred 	%p<5>;
	.reg .b32 	%r<19>;
	.reg .b32 	%f<6>;
	.reg .b64 	%rd<9>;
	// demoted variable
	.shared .align 4 .b8 _ZZ7reduce1PfS_E5sdata[1024];
	ld.param.u64 	%rd2, [_Z7reduce1PfS__param_0];
	ld.param.u64 	%rd1, [_Z7reduce1PfS__param_1];
	cvta.to.global.u64 	%rd3, %rd2;
	mov.u32 	%r1, %tid.x;
	mov.u32 	%r2, %ntid.x;
	mov.u32 	%r3, %ctaid.x;
	mad.lo.s32 	%r7, %r2, %r3, %r1;
	mul.wide.u32 	%rd4, %r7, 4;
	add.s64 	%rd5, %rd3, %rd4;
	ld.global.f32 	%f1, [%rd5];
	shl.b32 	%r8, %r1, 2;
	mov.u32 	%r9, _ZZ7reduce1PfS_E5sdata;
	add.s32 	%r10, %r9, %r8;
	st.shared.f32 	[%r10], %f1;
	bar.sync 	0;
	setp.lt.u32 	%p1, %r2, 2;
	@%p1 bra 	$L__BB1_5;
	mov.b32 	%r18, 1;
$L__BB1_2:
	shl.b32 	%r5, %r18, 1;
	mul.lo.s32 	%r6, %r5, %r1;
	setp.ge.u32 	%p2, %r6, %r2;
	@%p2 bra 	$L__BB1_4;
	add.s32 	%r12, %r6, %r18;
	shl.b32 	%r13, %r12, 2;
	add.s32 	%r15, %r9, %r13;
	ld.shared.f32 	%f2, [%r15];
	shl.b32 	%r16, %r6, 2;
	add.s32 	%r17, %r9, %r16;
	ld.shared.f32 	%f3, [%r17];
	add.f32 	%f4, %f2, %f3;
	st.shared.f32 	[%r17], %f4;
$L__BB1_4:
	bar.sync 	0;
	setp.lt.u32 	%p3, %r5, %r2;
	mov.u32 	%r18, %r5;
	@%p3 bra 	$L__BB1_2;
$L__BB1_5:
	setp.ne.s32 	%p4, %r1, 0;
	@%p4 bra 	$L__BB1_7;
	ld.shared.f32 	%f5, [_ZZ7reduce1PfS_E5sdata];
	cvta.to.global.u64 	%rd6, %rd1;
	mul.wide.u32 	%rd7, %r3, 4;
	add.s64 	%rd8, %rd6, %rd7;
	st.global.f32 	[%rd8], %f5;
$L__BB1_7:
	ret;

}
	// .globl	_Z7reduce2PfS_
.visible .entry _Z7reduce2PfS_(
	.param .u64 .ptr .align 1 _Z7reduce2PfS__param_0,
	.param .u64 .ptr .align 1 _Z7reduce2PfS__param_1
)
{
	.reg .pred 	%p<5>;
	.reg .b32 	%r<13>;
	.reg .b32 	%f<6>;
	.reg .b64 	%rd<9>;
	// demoted variable
	.shared .align 4 .b8 _ZZ7reduce2PfS_E5sdata[1024];
	ld.param.u64 	%rd2, [_Z7reduce2PfS__param_0];
	ld.param.u64 	%rd1, [_Z7reduce2PfS__param_1];
	cvta.to.global.u64 	%rd3, %rd2;
	mov.u32 	%r1, %tid.x;
	mov.u32 	%r2, %ctaid.x;
	mov.u32 	%r12, %ntid.x;
	mad.lo.s32 	%r7, %r2, %r12, %r1;
	mul.wide.u32 	%rd4, %r7, 4;
	add.s64 	%rd5, %rd3, %rd4;
	ld.global.f32 	%f1, [%rd5];
	shl.b32 	%r8, %r1, 2;
	mov.u32 	%r9, _ZZ7reduce2PfS_E5sdata;
	add.s32 	%r4, %r9, %r8;
	st.shared.f32 	[%r4], %f1;
	bar.sync 	0;
	setp.lt.u32 	%p1, %r12, 2;
	@%p1 bra 	$L__BB2_4;
$L__BB2_1:
	shr.u32 	%r6, %r12, 1;
	setp.ge.u32 	%p2, %r1, %r6;
	@%p2 bra 	$L__BB2_3;
	shl.b32 	%r10, %r6, 2;
	add.s32 	%r11, %r4, %r10;
	ld.shared.f32 	%f2, [%r11];
	ld.shared.f32 	%f3, [%r4];
	add.f32 	%f4, %f2, %f3;
	st.shared.f32 	[%r4], %f4;
$L__BB2_3:
	bar.sync 	0;
	setp.gt.u32 	%p3, %r12, 3;
	mov.u32 	%r12, %r6;
	@%p3 bra 	$L__BB2_1;
$L__BB2_4:
	setp.ne.s32 	%p4, %r1, 0;
	@%p4 bra 	$L__BB2_6;
	ld.shared.f32 	%f5, [_ZZ7reduce2PfS_E5sdata];
	cvta.to.global.u64 	%rd6, %rd1;
	mul.wide.u32 	%rd7, %r2, 4;
	add.s64 	%rd8, %rd6, %rd7;
	st.global.f32 	[%rd8], %f5;
$L__BB2_6:
	ret;

}
	// .globl	_Z7reduce3PfS_
.visible .entry _Z7reduce3PfS_(
	.param .u64 .ptr .align 1 _Z7reduce3PfS__param_0,
	.param .u64 .ptr .align 1 _Z7reduce3PfS__param_1
)
{
	.reg .pred 	%p<5>;
	.reg .b32 	%r<16>;
	.reg .b32 	%f<8>;
	.reg .b64 	%rd<11>;
	// demoted variable
	.shared .align 4 .b8 _ZZ7reduce3PfS_E5sdata[1024];
	ld.param.u64 	%rd2, [_Z7reduce3PfS__param_0];
	ld.param.u64 	%rd1, [_Z7reduce3PfS__param_1];
	cvta.to.global.u64 	%rd3, %rd2;
	mov.u32 	%r1, %tid.x;
	mov.u32 	%r2, %ctaid.x;
	mov.u32 	%r15, %ntid.x;
	mul.lo.s32 	%r7, %r15, %r2;
	shl.b32 	%r8, %r7, 1;
	add.s32 	%r9, %r8, %r1;
	mul.wide.u32 	%rd4, %r9, 4;
	add.s64 	%rd5, %rd3, %rd4;
	ld.global.f32 	%f1, [%rd5];
	add.s32 	%r10, %r9, %r15;
	mul.wide.u32 	%rd6, %r10, 4;
	add.s64 	%rd7, %rd3, %rd6;
	ld.global.f32 	%f2, [%rd7];
	add.f32 	%f3, %f1, %f2;
	shl.b32 	%r11, %r1, 2;
	mov.u32 	%r12, _ZZ7reduce3PfS_E5sdata;
	add.s32 	%r4, %r12, %r11;
	st.shared.f32 	[%r4], %f3;
	bar.sync 	0;
	setp.lt.u32 	%p1, %r15, 2;
	@%p1 bra 	$L__BB3_4;
$L__BB3_1:
	shr.u32 	%r6, %r15, 1;
	setp.ge.u32 	%p2, %r1, %r6;
	@%p2 bra 	$L__BB3_3;
	shl.b32 	%r13, %r6, 2;
	add.s32 	%r14, %r4, %r13;
	ld.shared.f32 	%f4, [%r14];
	ld.shared.f32 	%f5, [%r4];
	add.f32 	%f6, %f4, %f5;
	st.shared.f32 	[%r4], %f6;
$L__BB3_3:
	bar.sync 	0;
	setp.gt.u32 	%p3, %r15, 3;
	mov.u32 	%r15, %r6;
	@%p3 bra 	$L__BB3_1;
$L__BB3_4:
	setp.ne.s32 	%p4, %r1, 0;
	@%p4 bra 	$L__BB3_6;
	ld.shared.f32 	%f7, [_ZZ7reduce3PfS_E5sdata];
	cvta.to.global.u64 	%rd8, %rd1;
	mul.wide.u32 	%rd9, %r2, 4;
	add.s64 	%rd10, %rd8, %rd9;
	st.global.f32 	[%rd10], %f7;
$L__BB3_6:
	ret;

}
	// .globl	_Z7reduce4PfS_
.visible .entry _Z7reduce4PfS_(
	.param .u64 .ptr .align 1 _Z7reduce4PfS__param_0,
	.param .u64 .ptr .align 1 _Z7reduce4PfS__param_1
)
{
	.reg .pred 	%p<6>;
	.reg .b32 	%r<16>;
	.reg .b32 	%f<26>;
	.reg .b64 	%rd<11>;
	// demoted variable
	.shared .align 4 .b8 _ZZ7reduce4PfS_E5sdata[1024];
	ld.param.u64 	%rd2, [_Z7reduce4PfS__param_0];
	ld.param.u64 	%rd1, [_Z7reduce4PfS__param_1];
	cvta.to.global.u64 	%rd3, %rd2;
	mov.u32 	%r1, %tid.x;
	mov.u32 	%r2, %ctaid.x;
	mov.u32 	%r15, %ntid.x;
	mul.lo.s32 	%r7, %r15, %r2;
	shl.b32 	%r8, %r7, 1;
	add.s32 	%r9, %r8, %r1;
	mul.wide.u32 	%rd4, %r9, 4;
	add.s64 	%rd5, %rd3, %rd4;
	ld.global.f32 	%f1, [%rd5];
	add.s32 	%r10, %r9, %r15;
	mul.wide.u32 	%rd6, %r10, 4;
	add.s64 	%rd7, %rd3, %rd6;
	ld.global.f32 	%f2, [%rd7];
	add.f32 	%f3, %f1, %f2;
	shl.b32 	%r11, %r1, 2;
	mov.u32 	%r12, _ZZ7reduce4PfS_E5sdata;
	add.s32 	%r4, %r12, %r11;
	st.shared.f32 	[%r4], %f3;
	bar.sync 	0;
	setp.lt.u32 	%p1, %r15, 66;
	@%p1 bra 	$L__BB4_4;
$L__BB4_1:
	shr.u32 	%r6, %r15, 1;
	setp.ge.u32 	%p2, %r1, %r6;
	@%p2 bra 	$L__BB4_3;
	shl.b32 	%r13, %r6, 2;
	add.s32 	%r14, %r4, %r13;
	ld.shared.f32 	%f4, [%r14];
	ld.shared.f32 	%f5, [%r4];
	add.f32 	%f6, %f4, %f5;
	st.shared.f32 	[%r4], %f6;
$L__BB4_3:
	bar.sync 	0;
	setp.gt.u32 	%p3, %r15, 131;
	mov.u32 	%r15, %r6;
	@%p3 bra 	$L__BB4_1;
$L__BB4_4:
	setp.gt.u32 	%p4, %r1, 31;
	@%p4 bra 	$L__BB4_7;
	ld.volatile.shared.f32 	%f7, [%r4+128];
	ld.volatile.shared.f32 	%f8, [%r4];
	add.f32 	%f9, %f7, %f8;
	st.volatile.shared.f32 	[%r4], %f9;
	ld.volatile.shared.f32 	%f10, [%r4+64];
	ld.volatile.shared.f32 	%f11, [%r4];
	add.f32 	%f12, %f10, %f11;
	st.volatile.shared.f32 	[%r4], %f12;
	ld.volatile.shared.f32 	%f13, [%r4+32];
	ld.volatile.shared.f32 	%f14, [%r4];
	add.f32 	%f15, %f13, %f14;
	st.volatile.shared.f32 	[%r4], %f15;
	ld.volatile.shared.f32 	%f16, [%r4+16];
	ld.volatile.shared.f32 	%f17, [%r4];
	add.f32 	%f18, %f16, %f17;
	st.volatile.shared.f32 	[%r4], %f18;
	ld.volatile.shared.f32 	%f19, [%r4+8];
	ld.volatile.shared.f32 	%f20, [%r4];
	add.f32 	%f21, %f19, %f20;
	st.volatile.shared.f32 	[%r4], %f21;
	ld.volatile.shared.f32 	%f22, [%r4+4];
	ld.volatile.shared.f32 	%f23, [%r4];
	add.f32 	%f24, %f22, %f23;
	st.volatile.shared.f32 	[%r4], %f24;
	setp.ne.s32 	%p5, %r1, 0;
	@%p5 bra 	$L__BB4_7;
	ld.shared.f32 	%f25, [_ZZ7reduce4PfS_E5sdata];
	cvta.to.global.u64 	%rd8, %rd1;
	mul.wide.u32 	%rd9, %r2, 4;
	add.s64 	%rd10, %rd8, %rd9;
	st.global.f32 	[%rd10], %f25;
$L__BB4_7:
	ret;

}


// ===== COMPILED SASS (sm_100) =====

	.target	sm_100

	.elftype	@"ET_EXEC"


//--------------------- .note.nv.tkinfo           --------------------------
	.section	.note.nv.tkinfo,"",@"SHT_NOTE"
	.sectionflags	@"SHF_NOTE_NV_TKINFO"
	.tkinfo
        /*0018*/ 	.word	0x00000002
        /*0030*/ 	.string	""
        /*0030*/ 	.string	"ptxas"
        /*0030*/ 	.string	"Cuda compilation tools, release 13.0, V13.0.88"
        /*0030*/ 	.string	"Build cuda_13.0.r13.0/compiler.36424714_0"
        /*0030*/ 	.string	"-arch sm_100 -m 64 "



//--------------------- .note.nv.cuinfo           --------------------------
	.section	.note.nv.cuinfo,"",@"SHT_NOTE"
	.sectionflags	@"SHF_NOTE_NV_CUINFO"
        /*0018*/ 	.short	0x0002
        /*001a*/ 	.short	0x0064
        /*001c*/ 	.short	0x0082
	.zero		2


//--------------------- .nv.info                  --------------------------
	.section	.nv.info,"",@"SHT_CUDA_INFO"
	.align	4


	//----- nvinfo : EIATTR_REGCOUNT
	.align		4
        /*0000*/ 	.byte	0x04, 0x2f
        /*0002*/ 	.short	(.L_1 - .L_0)
	.align		4
.L_0:
        /*0004*/ 	.word	index@(_Z7reduce0PfS_)
        /*0008*/ 	.word	0x0000000b


	//----- nvinfo : EIATTR_FRAME_SIZE
	.align		4
.L_1:
        /*000c*/ 	.byte	0x04, 0x11
        /*000e*/ 	.short	(.L_3 - .L_2)
	.align		4
.L_2:
        /*0010*/ 	.word	index@(_Z7reduce0PfS_)
        /*0014*/ 	.word	0x00000000


	//----- nvinfo : EIATTR_REGCOUNT
	.align		4
.L_3:
        /*0018*/ 	.byte	0x04, 0x2f
        /*001a*/ 	.short	(.L_5 - .L_4)
	.align		4
.L_4:
        /*001c*/ 	.word	index@(_Z7reduce1PfS_)
        /*0020*/ 	.word	0x0000000a


	//----- nvinfo : EIATTR_FRAME_SIZE
	.align		4
.L_5:
        /*0024*/ 	.byte	0x04, 0x11
        /*0026*/ 	.short	(.L_7 - .L_6)
	.align		4
.L_6:
        /*0028*/ 	.word	index@(_Z7reduce1PfS_)
        /*002c*/ 	.word	0x00000000


	//----- nvinfo : EIATTR_REGCOUNT
	.align		4
.L_7:
        /*0030*/ 	.byte	0x04, 0x2f
        /*0032*/ 	.short	(.L_9 - .L_8)
	.align		4
.L_8:
        /*0034*/ 	.word	index@(_Z7reduce2PfS_)
        /*0038*/ 	.word	0x0000000b


	//----- nvinfo : EIATTR_FRAME_SIZE
	.align		4
.L_9:
        /*003c*/ 	.byte	0x04, 0x11
        /*003e*/ 	.short	(.L_11 - .L_10)
	.align		4
.L_10:
        /*0040*/ 	.word	index@(_Z7reduce2PfS_)
        /*0044*/ 	.word	0x00000000


	//----- nvinfo : EIATTR_REGCOUNT
	.align		4
.L_11:
        /*0048*/ 	.byte	0x04, 0x2f
        /*004a*/ 	.short	(.L_13 - .L_12)
	.align		4
.L_12:
        /*004c*/ 	.word	index@(_Z7reduce3PfS_)
        /*0050*/ 	.word	0x0000000e


	//----- nvinfo : EIATTR_FRAME_SIZE
	.align		4
.L_13:
        /*0054*/ 	.byte	0x04, 0x11
        /*0056*/ 	.short	(.L_15 - .L_14)
	.align		4
.L_14:
        /*0058*/ 	.word	index@(_Z7reduce3PfS_)
        /*005c*/ 	.word	0x00000000


	//----- nvinfo : EIATTR_REGCOUNT
	.align		4
.L_15:
        /*0060*/ 	.byte	0x04, 0x2f
        /*0062*/ 	.short	(.L_17 - .L_16)
	.align		4
.L_16:
        /*0064*/ 	.word	index@(_Z7reduce4PfS_)
        /*0068*/ 	.word	0x0000000d


	//----- nvinfo : EIATTR_FRAME_SIZE
	.align		4
.L_17:
        /*006c*/ 	.byte	0x04, 0x11
        /*006e*/ 	.short	(.L_19 - .L_18)
	.align		4
.L_18:
        /*0070*/ 	.word	index@(_Z7reduce4PfS_)
        /*0074*/ 	.word	0x00000000


	//----- nvinfo : EIATTR_MIN_STACK_SIZE
	.align		4
.L_19:
        /*0078*/ 	.byte	0x04, 0x12
        /*007a*/ 	.short	(.L_21 - .L_20)
	.align		4
.L_20:
        /*007c*/ 	.word	index@(_Z7reduce4PfS_)
        /*0080*/ 	.word	0x00000000


	//----- nvinfo : EIATTR_MIN_STACK_SIZE
	.align		4
.L_21:
        /*0084*/ 	.byte	0x04, 0x12
        /*0086*/ 	.short	(.L_23 - .L_22)
	.align		4
.L_22:
        /*0088*/ 	.word	index@(_Z7reduce3PfS_)
        /*008c*/ 	.word	0x00000000


	//----- nvinfo : EIATTR_MIN_STACK_SIZE
	.align		4
.L_23:
        /*0090*/ 	.byte	0x04, 0x12
        /*0092*/ 	.short	(.L_25 - .L_24)
	.align		4
.L_24:
        /*0094*/ 	.word	index@(_Z7reduce2PfS_)
        /*0098*/ 	.word	0x00000000


	//----- nvinfo : EIATTR_MIN_STACK_SIZE
	.align		4
.L_25:
        /*009c*/ 	.byte	0x04, 0x12
        /*009e*/ 	.short	(.L_27 - .L_26)
	.align		4
.L_26:
        /*00a0*/ 	.word	index@(_Z7reduce1PfS_)
        /*00a4*/ 	.word	0x00000000


	//----- nvinfo : EIATTR_MIN_STACK_SIZE
	.align		4
.L_27:
        /*00a8*/ 	.byte	0x04, 0x12
        /*00aa*/ 	.short	(.L_29 - .L_28)
	.align		4
.L_28:
        /*00ac*/ 	.word	index@(_Z7reduce0PfS_)
        /*00b0*/ 	.word	0x00000000
.L_29:


//--------------------- .nv.compat                --------------------------
	.section	.nv.compat,"",@"SHT_CUDA_COMPAT_INFO"
	.align	4
        /*0000*/ 	.byte	0x02, 0x09, 0x00, 0x00, 0x02, 0x02, 0x01, 0x00, 0x02, 0x05, 0x05, 0x00, 0x03, 0x07, 0x01, 0x01
        /*0010*/ 	.byte	0x02, 0x03, 0x00, 0x00, 0x02, 0x06, 0x01, 0x00, 0x04, 0x0b, 0x08, 0x00, 0x09, 0x00, 0x00, 0x00
        /*0020*/ 	.byte	0x00, 0x00, 0x00, 0x00


//--------------------- .nv.info._Z7reduce4PfS_   --------------------------
	.section	.nv.info._Z7reduce4PfS_,"",@"SHT_CUDA_INFO"
	.sectionflags	@""
	.align	4


	//----- nvinfo : EIATTR_CUDA_API_VERSION
	.align		4
        /*0000*/ 	.byte	0x04, 0x37
        /*0002*/ 	.short	(.L_31 - .L_30)
.L_30:
        /*0004*/ 	.word	0x00000082


	//----- nvinfo : EIATTR_KPARAM_INFO
	.align		4
.L_31:
        /*0008*/ 	.byte	0x04, 0x17
        /*000a*/ 	.short	(.L_33 - .L_32)
.L_32:
        /*000c*/ 	.word	0x00000000
        /*0010*/ 	.short	0x0001
        /*0012*/ 	.short	0x0008
        /*0014*/ 	.byte	0x00, 0xf5, 0x21, 0x00


	//----- nvinfo : EIATTR_KPARAM_INFO
	.align		4
.L_33:
        /*0018*/ 	.byte	0x04, 0x17
        /*001a*/ 	.short	(.L_35 - .L_34)
.L_34:
        /*001c*/ 	.word	0x00000000
        /*0020*/ 	.short	0x0000
        /*0022*/ 	.short	0x0000
        /*0024*/ 	.byte	0x00, 0xf5, 0x21, 0x00


	//----- nvinfo : EIATTR_SPARSE_MMA_MASK
	.align		4
.L_35:
        /*0028*/ 	.byte	0x03, 0x50
        /*002a*/ 	.short	0x0000


	//----- nvinfo : EIATTR_MAXREG_COUNT
	.align		4
        /*002c*/ 	.byte	0x03, 0x1b
        /*002e*/ 	.short	0x00ff


	//----- nvinfo : EIATTR_NUM_BARRIERS
	.align		4
        /*0030*/ 	.byte	0x02, 0x4c
        /*0032*/ 	.byte	0x01
	.zero		1


	//----- nvinfo : EIATTR_MERCURY_ISA_VERSION
	.align		4
        /*0034*/ 	.byte	0x03, 0x5f
        /*0036*/ 	.short	0x0101


	//----- nvinfo : EIATTR_VRC_CTA_INIT_COUNT
	.align		4
        /*0038*/ 	.byte	0x02, 0x4a
	.zero		1
	.zero		1


	//----- nvinfo : EIATTR_EXIT_INSTR_OFFSETS
	.align		4
        /*003c*/ 	.byte	0x04, 0x1c
        /*003e*/ 	.short	(.L_37 - .L_36)


	//   ....[0]....
.L_36:
        /*0040*/ 	.word	0x00000230


	//   ....[1]....
        /*0044*/ 	.word	0x000003d0


	//   ....[2]....
        /*0048*/ 	.word	0x00000450


	//----- nvinfo : EIATTR_CBANK_PARAM_SIZE
	.align		4
.L_37:
        /*004c*/ 	.byte	0x03, 0x19
        /*004e*/ 	.short	0x0010


	//----- nvinfo : EIATTR_PARAM_CBANK
	.align		4
        /*0050*/ 	.byte	0x04, 0x0a
        /*0052*/ 	.short	(.L_39 - .L_38)
	.align		4
.L_38:
        /*0054*/ 	.word	index@(.nv.constant0._Z7reduce4PfS_)
        /*0058*/ 	.short	0x0380
        /*005a*/ 	.short	0x0010


	//----- nvinfo : EIATTR_SW_WAR
	.align		4
.L_39:
        /*005c*/ 	.byte	0x04, 0x36
        /*005e*/ 	.short	(.L_41 - .L_40)
.L_40:
        /*0060*/ 	.word	0x00000008
.L_41:


//--------------------- .nv.info._Z7reduce3PfS_   --------------------------
	.section	.nv.info._Z7reduce3PfS_,"",@"SHT_CUDA_INFO"
	.sectionflags	@""
	.align	4


	//----- nvinfo : EIATTR_CUDA_API_VERSION
	.align		4
        /*0000*/ 	.byte	0x04, 0x37
        /*0002*/ 	.short	(.L_43 - .L_42)
.L_42:
        /*0004*/ 	.word	0x00000082


	//----- nvinfo : EIATTR_KPARAM_INFO
	.align		4
.L_43:
        /*0008*/ 	.byte	0x04, 0x17
        /*000a*/ 	.short	(.L_45 - .L_44)
.L_44:
        /*000c*/ 	.word	0x00000000
        /*0010*/ 	.short	0x0001
        /*0012*/ 	.short	0x0008
        /*0014*/ 	.byte	0x00, 0xf5, 0x21, 0x00


	//----- nvinfo : EIATTR_KPARAM_INFO
	.align		4
.L_45:
        /*0018*/ 	.byte	0x04, 0x17
        /*001a*/ 	.short	(.L_47 - .L_46)
.L_46:
        /*001c*/ 	.word	0x00000000
        /*0020*/ 	.short	0x0000
        /*0022*/ 	.short	0x0000
        /*0024*/ 	.byte	0x00, 0xf5, 0x21, 0x00


	//----- nvinfo : EIATTR_SPARSE_MMA_MASK
	.align		4
.L_47:
        /*0028*/ 	.byte	0x03, 0x50
        /*002a*/ 	.short	0x0000


	//----- nvinfo : EIATTR_MAXREG_COUNT
	.align		4
        /*002c*/ 	.byte	0x03, 0x1b
        /*002e*/ 	.short	0x00ff


	//----- nvinfo : EIATTR_NUM_BARRIERS
	.align		4
        /*0030*/ 	.byte	0x02, 0x4c
        /*0032*/ 	.byte	0x01
	.zero		1


	//----- nvinfo : EIATTR_MERCURY_ISA_VERSION
	.align		4
        /*0034*/ 	.byte	0x03, 0x5f
        /*0036*/ 	.short	0x0101


	//----- nvinfo : EIATTR_VRC_CTA_INIT_COUNT
	.align		4
        /*0038*/ 	.byte	0x02, 0x4a
	.zero		1
	.zero		1


	//----- nvinfo : EIATTR_EXIT_INSTR_OFFSETS
	.align		4
        /*003c*/ 	.byte	0x04, 0x1c
        /*003e*/ 	.short	(.L_49 - .L_48)


	//   ....[0]....
.L_48:
        /*0040*/ 	.word	0x00000230


	//   ....[1]....
        /*0044*/ 	.word	0x000002b0


	//----- nvinfo : EIATTR_CBANK_PARAM_SIZE
	.align		4
.L_49:
        /*0048*/ 	.byte	0x03, 0x19
        /*004a*/ 	.short	0x0010


	//----- nvinfo : EIATTR_PARAM_CBANK
	.align		4
        /*004c*/ 	.byte	0x04, 0x0a
        /*004e*/ 	.short	(.L_51 - .L_50)
	.align		4
.L_50:
        /*0050*/ 	.word	index@(.nv.constant0._Z7reduce3PfS_)
        /*0054*/ 	.short	0x0380
        /*0056*/ 	.short	0x0010


	//----- nvinfo : EIATTR_SW_WAR
	.align		4
.L_51:
        /*0058*/ 	.byte	0x04, 0x36
        /*005a*/ 	.short	(.L_53 - .L_52)
.L_52:
        /*005c*/ 	.word	0x00000008
.L_53:


//--------------------- .nv.info._Z7reduce2PfS_   --------------------------
	.section	.nv.info._Z7reduce2PfS_,"",@"SHT_CUDA_INFO"
	.sectionflags	@""
	.align	4


	//----- nvinfo : EIATTR_CUDA_API_VERSION
	.align		4
        /*0000*/ 	.byte	0x04, 0x37
        /*0002*/ 	.short	(.L_55 - .L_54)
.L_54:
        /*0004*/ 	.word	0x00000082


	//----- nvinfo : EIATTR_KPARAM_INFO
	.align		4
.L_55:
        /*0008*/ 	.byte	0x04, 0x17
        /*000a*/ 	.short	(.L_57 - .L_56)
.L_56:
        /*000c*/ 	.word	0x00000000
        /*0010*/ 	.short	0x0001
        /*0012*/ 	.short	0x0008
        /*0014*/ 	.byte	0x00, 0xf5, 0x21, 0x00


	//----- nvinfo : EIATTR_KPARAM_INFO
	.align		4
.L_57:
        /*0018*/ 	.byte	0x04, 0x17
        /*001a*/ 	.short	(.L_59 - .L_58)
.L_58:
        /*001c*/ 	.word	0x00000000
        /*0020*/ 	.short	0x0000
        /*0022*/ 	.short	0x0000
        /*0024*/ 	.byte	0x00, 0xf5, 0x21, 0x00


	//----- nvinfo : EIATTR_SPARSE_MMA_MASK
	.align		4
.L_59:
        /*0028*/ 	.byte	0x03, 0x50
        /*002a*/ 	.short	0x0000


	//----- nvinfo : EIATTR_MAXREG_COUNT
	.align		4
        /*002c*/ 	.byte	0x03, 0x1b
        /*002e*/ 	.short	0x00ff


	//----- nvinfo : EIATTR_NUM_BARRIERS
	.align		4
        /*0030*/ 	.byte	0x02, 0x4c
        /*0032*/ 	.byte	0x01
	.zero		1


	//----- nvinfo : EIATTR_MERCURY_ISA_VERSION
	.align		4
        /*0034*/ 	.byte	0x03, 0x5f
        /*0036*/ 	.short	0x0101


	//----- nvinfo : EIATTR_VRC_CTA_INIT_COUNT
	.align		4
        /*0038*/ 	.byte	0x02, 0x4a
	.zero		1
	.zero		1


	//----- nvinfo : EIATTR_EXIT_INSTR_OFFSETS
	.align		4
        /*003c*/ 	.byte	0x04, 0x1c
        /*003e*/ 	.short	(.L_61 - .L_60)


	//   ....[0]....
.L_60:
        /*0040*/ 	.word	0x000001e0


	//   ....[1]....
        /*0044*/ 	.word	0x00000260


	//----- nvinfo : EIATTR_CBANK_PARAM_SIZE
	.align		4
.L_61:
        /*0048*/ 	.byte	0x03, 0x19
        /*004a*/ 	.short	0x0010


	//----- nvinfo : EIATTR_PARAM_CBANK
	.align		4
        /*004c*/ 	.byte	0x04, 0x0a
        /*004e*/ 	.short	(.L_63 - .L_62)
	.align		4
.L_62:
        /*0050*/ 	.word	index@(.nv.constant0._Z7reduce2PfS_)
        /*0054*/ 	.short	0x0380
        /*0056*/ 	.short	0x0010


	//----- nvinfo : EIATTR_SW_WAR
	.align		4
.L_63:
        /*0058*/ 	.byte	0x04, 0x36
        /*005a*/ 	.short	(.L_65 - .L_64)
.L_64:
        /*005c*/ 	.word	0x00000008
.L_65:


//--------------------- .nv.info._Z7reduce1PfS_   --------------------------
	.section	.nv.info._Z7reduce1PfS_,"",@"SHT_CUDA_INFO"
	.sectionflags	@""
	.align	4


	//----- nvinfo : EIATTR_CUDA_API_VERSION
	.align		4
        /*0000*/ 	.byte	0x04, 0x37
        /*0002*/ 	.short	(.L_67 - .L_66)
.L_66:
        /*0004*/ 	.word	0x00000082


	//----- nvinfo : EIATTR_KPARAM_INFO
	.align		4
.L_67:
        /*0008*/ 	.byte	0x04, 0x17
        /*000a*/ 	.short	(.L_69 - .L_68)
.L_68:
        /*000c*/ 	.word	0x00000000
        /*0010*/ 	.short	0x0001
        /*0012*/ 	.short	0x0008
        /*0014*/ 	.byte	0x00, 0xf5, 0x21, 0x00


	//----- nvinfo : EIATTR_KPARAM_INFO
	.align		4
.L_69:
        /*0018*/ 	.byte	0x04, 0x17
        /*001a*/ 	.short	(.L_71 - .L_70)
.L_70:
        /*001c*/ 	.word	0x00000000
        /*0020*/ 	.short	0x0000
        /*0022*/ 	.short	0x0000
        /*0024*/ 	.byte	0x00, 0xf5, 0x21, 0x00


	//----- nvinfo : EIATTR_SPARSE_MMA_MASK
	.align		4
.L_71:
        /*0028*/ 	.byte	0x03, 0x50
        /*002a*/ 	.short	0x0000


	//----- nvinfo : EIATTR_MAXREG_COUNT
	.align		4
        /*002c*/ 	.byte	0x03, 0x1b
        /*002e*/ 	.short	0x00ff


	//----- nvinfo : EIATTR_NUM_BARRIERS
	.align		4
        /*0030*/ 	.byte	0x02, 0x4c
        /*0032*/ 	.byte	0x01
	.zero		1


	//----- nvinfo : EIATTR_MERCURY_ISA_VERSION
	.align		4
        /*0034*/ 	.byte	0x03, 0x5f
        /*0036*/ 	.short	0x0101


	//----- nvinfo : EIATTR_VRC_CTA_INIT_COUNT
	.align		4
        /*0038*/ 	.byte	0x02, 0x4a
	.zero		1
	.zero		1


	//----- nvinfo : EIATTR_EXIT_INSTR_OFFSETS
	.align		4
        /*003c*/ 	.byte	0x04, 0x1c
        /*003e*/ 	.short	(.L_73 - .L_72)


	//   ....[0]....
.L_72:
        /*0040*/ 	.word	0x00000210


	//   ....[1]....
        /*0044*/ 	.word	0x00000290


	//----- nvinfo : EIATTR_CBANK_PARAM_SIZE
	.align		4
.L_73:
        /*0048*/ 	.byte	0x03, 0x19
        /*004a*/ 	.short	0x0010


	//----- nvinfo : EIATTR_PARAM_CBANK
	.align		4
        /*004c*/ 	.byte	0x04, 0x0a
        /*004e*/ 	.short	(.L_75 - .L_74)
	.align		4
.L_74:
        /*0050*/ 	.word	index@(.nv.constant0._Z7reduce1PfS_)
        /*0054*/ 	.short	0x0380
        /*0056*/ 	.short	0x0010


	//----- nvinfo : EIATTR_SW_WAR
	.align		4
.L_75:
        /*0058*/ 	.byte	0x04, 0x36
        /*005a*/ 	.short	(.L_77 - .L_76)
.L_76:
        /*005c*/ 	.word	0x00000008
.L_77:


//--------------------- .nv.info._Z7reduce0PfS_   --------------------------
	.section	.nv.info._Z7reduce0PfS_,"",@"SHT_CUDA_INFO"
	.sectionflags	@""
	.align	4


	//----- nvinfo : EIATTR_CUDA_API_VERSION
	.align		4
        /*0000*/ 	.byte	0x04, 0x37
        /*0002*/ 	.short	(.L_79 - .L_78)
.L_78:
        /*0004*/ 	.word	0x00000082


	//----- nvinfo : EIATTR_KPARAM_INFO
	.align		4
.L_79:
        /*0008*/ 	.byte	0x04, 0x17
        /*000a*/ 	.short	(.L_81 - .L_80)
.L_80:
        /*000c*/ 	.word	0x00000000
        /*0010*/ 	.short	0x0001
        /*0012*/ 	.short	0x0008
        /*0014*/ 	.byte	0x00, 0xf5, 0x21, 0x00


	//----- nvinfo : EIATTR_KPARAM_INFO
	.align		4
.L_81:
        /*0018*/ 	.byte	0x04, 0x17
        /*001a*/ 	.short	(.L_83 - .L_82)
.L_82:
        /*001c*/ 	.word	0x00000000
        /*0020*/ 	.short	0x0000
        /*0022*/ 	.short	0x0000
        /*0024*/ 	.byte	0x00, 0xf5, 0x21, 0x00


	//----- nvinfo : EIATTR_SPARSE_MMA_MASK
	.align		4
.L_83:
        /*0028*/ 	.byte	0x03, 0x50
        /*002a*/ 	.short	0x0000


	//----- nvinfo : EIATTR_MAXREG_COUNT
	.align		4
        /*002c*/ 	.byte	0x03, 0x1b
        /*002e*/ 	.short	0x00ff


	//----- nvinfo : EIATTR_NUM_BARRIERS
	.align		4
        /*0030*/ 	.byte	0x02, 0x4c
        /*0032*/ 	.byte	0x01
	.zero		1


	//----- nvinfo : EIATTR_MERCURY_ISA_VERSION
	.align		4
        /*0034*/ 	.byte	0x03, 0x5f
        /*0036*/ 	.short	0x0101


	//----- nvinfo : EIATTR_VRC_CTA_INIT_COUNT
	.align		4
        /*0038*/ 	.byte	0x02, 0x4a
	.zero		1
	.zero		1


	//----- nvinfo : EIATTR_EXIT_INSTR_OFFSETS
	.align		4
        /*003c*/ 	.byte	0x04, 0x1c
        /*003e*/ 	.short	(.L_85 - .L_84)


	//   ....[0]....
.L_84:
        /*0040*/ 	.word	0x000001f0


	//   ....[1]....
        /*0044*/ 	.word	0x00000270


	//----- nvinfo : EIATTR_CBANK_PARAM_SIZE
	.align		4
.L_85:
        /*0048*/ 	.byte	0x03, 0x19
        /*004a*/ 	.short	0x0010


	//----- nvinfo : EIATTR_PARAM_CBANK
	.align		4
        /*004c*/ 	.byte	0x04, 0x0a
        /*004e*/ 	.short	(.L_87 - .L_86)
	.align		4
.L_86:
        /*0050*/ 	.word	index@(.nv.constant0._Z7reduce0PfS_)
        /*0054*/ 	.short	0x0380
        /*0056*/ 	.short	0x0010


	//----- nvinfo : EIATTR_SW_WAR
	.align		4
.L_87:
        /*0058*/ 	.byte	0x04, 0x36
        /*005a*/ 	.short	(.L_89 - .L_88)
.L_88:
        /*005c*/ 	.word	0x00000008
.L_89:


//--------------------- .nv.callgraph             --------------------------
	.section	.nv.callgraph,"",@"SHT_CUDA_CALLGRAPH"
	.align	4
	.sectionentsize	8
	.align		4
        /*0000*/ 	.word	0x00000000
	.align		4
        /*0004*/ 	.word	0xffffffff
	.align		4
        /*0008*/ 	.word	0x00000000
	.align		4
        /*000c*/ 	.word	0xfffffffe
	.align		4
        /*0010*/ 	.word	0x00000000
	.align		4
        /*0014*/ 	.word	0xfffffffd
	.align		4
        /*0018*/ 	.word	0x00000000
	.align		4
        /*001c*/ 	.word	0xfffffffc


//--------------------- .text._Z7reduce4PfS_      --------------------------
	.section	.text._Z7reduce4PfS_,"ax",@progbits
	.align	128
        .global         _Z7reduce4PfS_
        .type           _Z7reduce4PfS_,@function
        .size           _Z7reduce4PfS_,(.L_x_15 - _Z7reduce4PfS_)
        .other          _Z7reduce4PfS_,@"STO_CUDA_ENTRY STV_DEFAULT"
_Z7reduce4PfS_:
.text._Z7reduce4PfS_:
[----:B------:R-:W-:Y:S01]  /*0000*/  LDC R1, c[0x0][0x37c] ;  /* 0x0000df00ff017b82 */ /* 0x000fe20000000800 */
[----:B------:R-:W0:Y:S01]  /*0010*/  S2R R0, SR_CTAID.X ;  /* 0x0000000000007919 */ /* 0x000e220000002500 */
[----:B------:R-:W0:Y:S06]  /*0020*/  LDCU UR8, c[0x0][0x360] ;  /* 0x00006c00ff0877ac */ /* 0x000e2c0008000800 */
[----:B------:R-:W1:Y:S01]  /*0030*/  LDC.64 R6, c[0x0][0x380] ;  /* 0x0000e000ff067b82 */ /* 0x000e620000000a00 */
[----:B------:R-:W2:Y:S01]  /*0040*/  S2R R2, SR_TID.X ;  /* 0x0000000000027919 */ /* 0x000ea20000002100 */
[----:B------:R-:W3:Y:S01]  /*0050*/  LDCU.64 UR6, c[0x0][0x358] ;  /* 0x00006b00ff0677ac */ /* 0x000ee20008000a00 */
[----:B0-----:R-:W-:-:S05]  /*0060*/  IMAD R3, R0, UR8, RZ ;  /* 0x0000000800037c24 */ /* 0x001fca000f8e02ff */
[----:B--2---:R-:W-:-:S04]  /*0070*/  LEA R3, R3, R2, 0x1 ;  /* 0x0000000203037211 */ /* 0x004fc800078e08ff */
[C---:B------:R-:W-:Y:S01]  /*0080*/  IADD3 R9, PT, PT, R3.reuse, UR8, RZ ;  /* 0x0000000803097c10 */ /* 0x040fe2000fffe0ff */
[----:B-1----:R-:W-:-:S04]  /*0090*/  IMAD.WIDE.U32 R4, R3, 0x4, R6 ;  /* 0x0000000403047825 */ /* 0x002fc800078e0006 */
[----:B------:R-:W-:Y:S02]  /*00a0*/  IMAD.WIDE.U32 R6, R9, 0x4, R6 ;  /* 0x0000000409067825 */ /* 0x000fe400078e0006 */
[----:B---3--:R-:W2:Y:S04]  /*00b0*/  LDG.E R4, desc[UR6][R4.64] ;  /* 0x0000000604047981 */ /* 0x008ea8000c1e1900 */
[----:B------:R-:W2:Y:S01]  /*00c0*/  LDG.E R7, desc[UR6][R6.64] ;  /* 0x0000000606077981 */ /* 0x000ea2000c1e1900 */
[----:B------:R-:W0:Y:S01]  /*00d0*/  S2UR UR5, SR_CgaCtaId ;  /* 0x00000000000579c3 */ /* 0x000e220000008800 */
[----:B------:R-:W-:Y:S01]  /*00e0*/  UMOV UR4, 0x400 ;  /* 0x0000040000047882 */ /* 0x000fe20000000000 */
[----:B------:R-:W-:Y:S01]  /*00f0*/  UISETP.GE.U32.AND UP0, UPT, UR8, 0x42, UPT ;  /* 0x000000420800788c */ /* 0x000fe2000bf06070 */
[----:B------:R-:W-:Y:S01]  /*0100*/  ISETP.GT.U32.AND P0, PT, R2, 0x1f, PT ;  /* 0x0000001f0200780c */ /* 0x000fe20003f04070 */
[----:B0-----:R-:W-:-:S06]  /*0110*/  ULEA UR4, UR5, UR4, 0x18 ;  /* 0x0000000405047291 */ /* 0x001fcc000f8ec0ff */
[----:B------:R-:W-:Y:S01]  /*0120*/  LEA R3, R2, UR4, 0x2 ;  /* 0x0000000402037c11 */ /* 0x000fe2000f8e10ff */
[----:B--2---:R-:W-:-:S05]  /*0130*/  FADD R8, R4, R7 ;  /* 0x0000000704087221 */ /* 0x004fca0000000000 */
[----:B------:R0:W-:Y:S01]  /*0140*/  STS [R3], R8 ;  /* 0x0000000803007388 */ /* 0x0001e20000000800 */
[----:B------:R-:W-:Y:S06]  /*0150*/  BAR.SYNC.DEFER_BLOCKING 0x0 ;  /* 0x0000000000007b1d */ /* 0x000fec0000010000 */
[----:B------:R-:W-:Y:S05]  /*0160*/  BRA.U !UP0, `(.L_x_0) ;  /* 0x0000000108307547 */ /* 0x000fea000b800000 */
[----:B------:R-:W-:-:S07]  /*0170*/  MOV R4, UR8 ;  /* 0x0000000800047c02 */ /* 0x000fce0008000f00 */
.L_x_1:
[----:B------:R-:W-:-:S04]  /*0180*/  SHF.R.U32.HI R7, RZ, 0x1, R4 ;  /* 0x00000001ff077819 */ /* 0x000fc80000011604 */
[----:B------:R-:W-:-:S13]  /*0190*/  ISETP.GE.U32.AND P1, PT, R2, R7, PT ;  /* 0x000000070200720c */ /* 0x000fda0003f26070 */
[----:B------:R-:W-:Y:S01]  /*01a0*/  @!P1 LEA R5, R7, R3, 0x2 ;  /* 0x0000000307059211 */ /* 0x000fe200078e10ff */
[----:B------:R-:W-:Y:S05]  /*01b0*/  @!P1 LDS R6, [R3] ;  /* 0x0000000003069984 */ /* 0x000fea0000000800 */
[----:B------:R-:W1:Y:S02]  /*01c0*/  @!P1 LDS R5, [R5] ;  /* 0x0000000005059984 */ /* 0x000e640000000800 */
[----:B-1----:R-:W-:-:S05]  /*01d0*/  @!P1 FADD R6, R5, R6 ;  /* 0x0000000605069221 */ /* 0x002fca0000000000 */
[----:B------:R1:W-:Y:S01]  /*01e0*/  @!P1 STS [R3], R6 ;  /* 0x0000000603009388 */ /* 0x0003e20000000800 */
[----:B------:R-:W-:Y:S01]  /*01f0*/  BAR.SYNC.DEFER_BLOCKING 0x0 ;  /* 0x0000000000007b1d */ /* 0x000fe20000010000 */
[----:B------:R-:W-:Y:S02]  /*0200*/  ISETP.GT.U32.AND P1, PT, R4, 0x83, PT ;  /* 0x000000830400780c */ /* 0x000fe40003f24070 */
[----:B------:R-:W-:-:S11]  /*0210*/  MOV R4, R7 ;  /* 0x0000000700047202 */ /* 0x000fd60000000f00 */
[----:B-1----:R-:W-:Y:S05]  /*0220*/  @P1 BRA `(.L_x_1) ;  /* 0xfffffffc00d41947 */ /* 0x002fea000383ffff */
.L_x_0:
[----:B------:R-:W-:Y:S05]  /*0230*/  @P0 EXIT ;  /* 0x000000000000094d */ /* 0x000fea0003800000 */
[----:B------:R-:W-:Y:S01]  /*0240*/  LDS R4, [R3+0x80] ;  /* 0x0000800003047984 */ /* 0x000fe20000000800 */
[----:B------:R-:W-:-:S03]  /*0250*/  ISETP.NE.AND P0, PT, R2, RZ, PT ;  /* 0x000000ff0200720c */ /* 0x000fc60003f05270 */
[----:B------:R-:W1:Y:S02]  /*0260*/  LDS R5, [R3] ;  /* 0x0000000003057984 */ /* 0x000e640000000800 */
[----:B-1----:R-:W-:-:S05]  /*0270*/  FADD R4, R4, R5 ;  /* 0x0000000504047221 */ /* 0x002fca0000000000 */
[----:B------:R-:W-:Y:S04]  /*0280*/  STS [R3], R4 ;  /* 0x0000000403007388 */ /* 0x000fe80000000800 */
[----:B------:R-:W-:Y:S04]  /*0290*/  LDS R5, [R3+0x40] ;  /* 0x0000400003057984 */ /* 0x000fe80000000800 */
[----:B------:R-:W1:Y:S02]  /*02a0*/  LDS R6, [R3] ;  /* 0x0000000003067984 */ /* 0x000e640000000800 */
[----:B-1----:R-:W-:-:S05]  /*02b0*/  FADD R6, R5, R6 ;  /* 0x0000000605067221 */ /* 0x002fca0000000000 */
[----:B------:R-:W-:Y:S04]  /*02c0*/  STS [R3], R6 ;  /* 0x0000000603007388 */ /* 0x000fe80000000800 */
[----:B------:R-:W-:Y:S04]  /*02d0*/  LDS R5, [R3+0x20] ;  /* 0x0000200003057984 */ /* 0x000fe80000000800 */
[----:B0-----:R-:W0:Y:S02]  /*02e0*/  LDS R8, [R3] ;  /* 0x0000000003087984 */ /* 0x001e240000000800 */
[----:B0-----:R-:W-:-:S05]  /*02f0*/  FADD R8, R5, R8 ;  /* 0x0000000805087221 */ /* 0x001fca0000000000 */
[----:B------:R-:W-:Y:S04]  /*0300*/  STS [R3], R8 ;  /* 0x0000000803007388 */ /* 0x000fe80000000800 */
[----:B------:R-:W-:Y:S04]  /*0310*/  LDS R5, [R3+0x10] ;  /* 0x0000100003057984 */ /* 0x000fe80000000800 */
[----:B------:R-:W0:Y:S02]  /*0320*/  LDS R10, [R3] ;  /* 0x00000000030a7984 */ /* 0x000e240000000800 */
        /* <DEDUP_REMOVED lines=9> */
[----:B------:R0:W-:Y:S01]  /*03c0*/  STS [R3], R6 ;  /* 0x0000000603007388 */ /* 0x0001e20000000800 */
[----:B------:R-:W-:Y:S05]  /*03d0*/  @P0 EXIT ;  /* 0x000000000000094d */ /* 0x000fea0003800000 */
[----:B------:R-:W1:Y:S01]  /*03e0*/  S2UR UR5, SR_CgaCtaId ;  /* 0x00000000000579c3 */ /* 0x000e620000008800 */
[----:B------:R-:W-:-:S07]  /*03f0*/  UMOV UR4, 0x400 ;  /* 0x0000040000047882 */ /* 0x000fce0000000000 */
[----:B0-----:R-:W0:Y:S01]  /*0400*/  LDC.64 R2, c[0x0][0x388] ;  /* 0x0000e200ff027b82 */ /* 0x001e220000000a00 */
[----:B-1----:R-:W-:Y:S01]  /*0410*/  ULEA UR4, UR5, UR4, 0x18 ;  /* 0x0000000405047291 */ /* 0x002fe2000f8ec0ff */
[----:B0-----:R-:W-:-:S08]  /*0420*/  IMAD.WIDE.U32 R2, R0, 0x4, R2 ;  /* 0x0000000400027825 */ /* 0x001fd000078e0002 */
[----:B------:R-:W0:Y:S04]  /*0430*/  LDS R5, [UR4] ;  /* 0x00000004ff057984 */ /* 0x000e280008000800 */
[----:B0-----:R-:W-:Y:S01]  /*0440*/  STG.E desc[UR6][R2.64], R5 ;  /* 0x0000000502007986 */ /* 0x001fe2000c101906 */
[----:B------:R-:W-:Y:S05]  /*0450*/  EXIT ;  /* 0x000000000000794d */ /* 0x000fea0003800000 */
.L_x_2:
[----:B------:R-:W-:-:S00]  /*0460*/  BRA `(.L_x_2) ;  /* 0xfffffffc00fc7947 */ /* 0x000fc0000383ffff */
[----:B------:R-:W-:-:S00]  /*0470*/  NOP ;  /* 0x0000000000007918 */ /* 0x000fc00000000000 */
        /* <DEDUP_REMOVED lines=8> */
.L_x_15:


//--------------------- .text._Z7reduce3PfS_      --------------------------
	.section	.text._Z7reduce3PfS_,"ax",@progbits
	.align	128
        .global         _Z7reduce3PfS_
        .type           _Z7reduce3PfS_,@function
        .size           _Z7reduce3PfS_,(.L_x_16 - _Z7reduce3PfS_)
        .other          _Z7reduce3PfS_,@"STO_CUDA_ENTRY STV_DEFAULT"
_Z7reduce3PfS_:
.text._Z7reduce3PfS_:
        /* <DEDUP_REMOVED lines=16> */
[----:B------:R-:W-:Y:S01]  /*0100*/  ISETP.NE.AND P0, PT, R9, RZ, PT ;  /* 0x000000ff0900720c */ /* 0x000fe20003f05270 */
[----:B0-----:R-:W-:-:S06]  /*0110*/  ULEA UR4, UR5, UR4, 0x18 ;  /* 0x0000000405047291 */ /* 0x001fcc000f8ec0ff */
[----:B------:R-:W-:Y:S01]  /*0120*/  LEA R7, R9, UR4, 0x2 ;  /* 0x0000000409077c11 */ /* 0x000fe2000f8e10ff */
[----:B--2---:R-:W-:-:S05]  /*0130*/  FADD R0, R2, R5 ;  /* 0x0000000502007221 */ /* 0x004fca0000000000 */
[----:B------:R0:W-:Y:S01]  /*0140*/  STS [R7], R0 ;  /* 0x0000000007007388 */ /* 0x0001e20000000800 */
[----:B------:R-:W-:Y:S06]  /*0150*/  BAR.SYNC.DEFER_BLOCKING 0x0 ;  /* 0x0000000000007b1d */ /* 0x000fec0000010000 */
[----:B------:R-:W-:Y:S05]  /*0160*/  BRA.U !UP0, `(.L_x_3) ;  /* 0x0000000108307547 */ /* 0x000fea000b800000 */
[----:B0-----:R-:W-:-:S07]  /*0170*/  IMAD.U32 R0, RZ, RZ, UR8 ;  /* 0x00000008ff007e24 */ /* 0x001fce000f8e00ff */
.L_x_4:
[----:B------:R-:W-:-:S04]  /*0180*/  SHF.R.U32.HI R6, RZ, 0x1, R0 ;  /* 0x00000001ff067819 */ /* 0x000fc80000011600 */
[----:B------:R-:W-:-:S13]  /*0190*/  ISETP.GE.U32.AND P1, PT, R9, R6, PT ;  /* 0x000000060900720c */ /* 0x000fda0003f26070 */
[----:B------:R-:W-:Y:S01]  /*01a0*/  @!P1 LEA R2, R6, R7, 0x2 ;  /* 0x0000000706029211 */ /* 0x000fe200078e10ff */
[----:B------:R-:W-:Y:S05]  /*01b0*/  @!P1 LDS R3, [R7] ;  /* 0x0000000007039984 */ /* 0x000fea0000000800 */
[----:B------:R-:W0:Y:S02]  /*01c0*/  @!P1 LDS R2, [R2] ;  /* 0x0000000002029984 */ /* 0x000e240000000800 */
[----:B0-----:R-:W-:-:S05]  /*01d0*/  @!P1 FADD R4, R2, R3 ;  /* 0x0000000302049221 */ /* 0x001fca0000000000 */
[----:B------:R1:W-:Y:S01]  /*01e0*/  @!P1 STS [R7], R4 ;  /* 0x0000000407009388 */ /* 0x0003e20000000800 */
[----:B------:R-:W-:Y:S01]  /*01f0*/  BAR.SYNC.DEFER_BLOCKING 0x0 ;  /* 0x0000000000007b1d */ /* 0x000fe20000010000 */
[----:B------:R-:W-:Y:S01]  /*0200*/  ISETP.GT.U32.AND P1, PT, R0, 0x3, PT ;  /* 0x000000030000780c */ /* 0x000fe20003f24070 */
[----:B------:R-:W-:-:S12]  /*0210*/  IMAD.MOV.U32 R0, RZ, RZ, R6 ;  /* 0x000000ffff007224 */ /* 0x000fd800078e0006 */
[----:B-1----:R-:W-:Y:S05]  /*0220*/  @P1 BRA `(.L_x_4) ;  /* 0xfffffffc00d41947 */ /* 0x002fea000383ffff */
.L_x_3:
[----:B------:R-:W-:Y:S05]  /*0230*/  @P0 EXIT ;  /* 0x000000000000094d */ /* 0x000fea0003800000 */
[----:B------:R-:W1:Y:S01]  /*0240*/  S2UR UR5, SR_CgaCtaId ;  /* 0x00000000000579c3 */ /* 0x000e620000008800 */
[----:B------:R-:W-:-:S07]  /*0250*/  UMOV UR4, 0x400 ;  /* 0x0000040000047882 */ /* 0x000fce0000000000 */
[----:B------:R-:W2:Y:S01]  /*0260*/  LDC.64 R2, c[0x0][0x388] ;  /* 0x0000e200ff027b82 */ /* 0x000ea20000000a00 */
[----:B-1----:R-:W-:Y:S01]  /*0270*/  ULEA UR4, UR5, UR4, 0x18 ;  /* 0x0000000405047291 */ /* 0x002fe2000f8ec0ff */
[----:B--2---:R-:W-:-:S08]  /*0280*/  IMAD.WIDE.U32 R2, R11, 0x4, R2 ;  /* 0x000000040b027825 */ /* 0x004fd000078e0002 */
[----:B------:R-:W1:Y:S04]  /*0290*/  LDS R5, [UR4] ;  /* 0x00000004ff057984 */ /* 0x000e680008000800 */
[----:B-1----:R-:W-:Y:S01]  /*02a0*/  STG.E desc[UR6][R2.64], R5 ;  /* 0x0000000502007986 */ /* 0x002fe2000c101906 */
[----:B------:R-:W-:Y:S05]  /*02b0*/  EXIT ;  /* 0x000000000000794d */ /* 0x000fea0003800000 */
.L_x_5:
        /* <DEDUP_REMOVED lines=12> */
.L_x_16:


//--------------------- .text._Z7reduce2PfS_      --------------------------
	.section	.text._Z7reduce2PfS_,"ax",@progbits
	.align	128
        .global         _Z7reduce2PfS_
        .type           _Z7reduce2PfS_,@function
        .size           _Z7reduce2PfS_,(.L_x_17 - _Z7reduce2PfS_)
        .other          _Z7reduce2PfS_,@"STO_CUDA_ENTRY STV_DEFAULT"
_Z7reduce2PfS_:
.text._Z7reduce2PfS_:
[----:B------:R-:W-:Y:S01]  /*0000*/  LDC R1, c[0x0][0x37c] ;  /* 0x0000df00ff017b82 */ /* 0x000fe20000000800 */
[----:B------:R-:W0:Y:S07]  /*0010*/  S2R R6, SR_TID.X ;  /* 0x0000000000067919 */ /* 0x000e2e0000002100 */
[----:B------:R-:W1:Y:S01]  /*0020*/  LDC.64 R2, c[0x0][0x380] ;  /* 0x0000e000ff027b82 */ /* 0x000e620000000a00 */
[----:B------:R-:W0:Y:S01]  /*0030*/  LDCU UR8, c[0x0][0x360] ;  /* 0x00006c00ff0877ac */ /* 0x000e220008000800 */
[----:B------:R-:W0:Y:S01]  /*0040*/  S2R R7, SR_CTAID.X ;  /* 0x0000000000077919 */ /* 0x000e220000002500 */
[----:B------:R-:W2:Y:S01]  /*0050*/  LDCU.64 UR6, c[0x0][0x358] ;  /* 0x00006b00ff0677ac */ /* 0x000ea20008000a00 */
[----:B0-----:R-:W-:-:S04]  /*0060*/  IMAD R5, R7, UR8, R6 ;  /* 0x0000000807057c24 */ /* 0x001fc8000f8e0206 */
[----:B-1----:R-:W-:-:S06]  /*0070*/  IMAD.WIDE.U32 R2, R5, 0x4, R2 ;  /* 0x0000000405027825 */ /* 0x002fcc00078e0002 */
[----:B--2---:R-:W2:Y:S01]  /*0080*/  LDG.E R2, desc[UR6][R2.64] ;  /* 0x0000000602027981 */ /* 0x004ea2000c1e1900 */
[----:B------:R-:W0:Y:S01]  /*0090*/  S2UR UR5, SR_CgaCtaId ;  /* 0x00000000000579c3 */ /* 0x000e220000008800 */
[----:B------:R-:W-:Y:S01]  /*00a0*/  UMOV UR4, 0x400 ;  /* 0x0000040000047882 */ /* 0x000fe20000000000 */
[----:B------:R-:W-:Y:S01]  /*00b0*/  UISETP.GE.U32.AND UP0, UPT, UR8, 0x2, UPT ;  /* 0x000000020800788c */ /* 0x000fe2000bf06070 */
[----:B------:R-:W-:Y:S01]  /*00c0*/  ISETP.NE.AND P0, PT, R6, RZ, PT ;  /* 0x000000ff0600720c */ /* 0x000fe20003f05270 */
[----:B0-----:R-:W-:-:S06]  /*00d0*/  ULEA UR4, UR5, UR4, 0x18 ;  /* 0x0000000405047291 */ /* 0x001fcc000f8ec0ff */
[----:B------:R-:W-:-:S05]  /*00e0*/  LEA R5, R6, UR4, 0x2 ;  /* 0x0000000406057c11 */ /* 0x000fca000f8e10ff */
[----:B--2---:R0:W-:Y:S01]  /*00f0*/  STS [R5], R2 ;  /* 0x0000000205007388 */ /* 0x0041e20000000800 */
[----:B------:R-:W-:Y:S06]  /*0100*/  BAR.SYNC.DEFER_BLOCKING 0x0 ;  /* 0x0000000000007b1d */ /* 0x000fec0000010000 */
[----:B------:R-:W-:Y:S05]  /*0110*/  BRA.U !UP0, `(.L_x_6) ;  /* 0x0000000108307547 */ /* 0x000fea000b800000 */
[----:B------:R-:W-:-:S07]  /*0120*/  IMAD.U32 R0, RZ, RZ, UR8 ;  /* 0x00000008ff007e24 */ /* 0x000fce000f8e00ff */
.L_x_7:
[----:B------:R-:W-:-:S04]  /*0130*/  SHF.R.U32.HI R8, RZ, 0x1, R0 ;  /* 0x00000001ff087819 */ /* 0x000fc80000011600 */
[----:B------:R-:W-:-:S13]  /*0140*/  ISETP.GE.U32.AND P1, PT, R6, R8, PT ;  /* 0x000000080600720c */ /* 0x000fda0003f26070 */
[----:B0-----:R-:W-:Y:S01]  /*0150*/  @!P1 LEA R2, R8, R5, 0x2 ;  /* 0x0000000508029211 */ /* 0x001fe200078e10ff */
        /* <DEDUP_REMOVED lines=8> */
.L_x_6:
        /* <DEDUP_REMOVED lines=9> */
.L_x_8:
        /* <DEDUP_REMOVED lines=9> */
.L_x_17:


//--------------------- .text._Z7reduce1PfS_      --------------------------
	.section	.text._Z7reduce1PfS_,"ax",@progbits
	.align	128
        .global         _Z7reduce1PfS_
        .type           _Z7reduce1PfS_,@function
        .size           _Z7reduce1PfS_,(.L_x_18 - _Z7reduce1PfS_)
        .other          _Z7reduce1PfS_,@"STO_CUDA_ENTRY STV_DEFAULT"
_Z7reduce1PfS_:
.text._Z7reduce1PfS_:
        /* <DEDUP_REMOVED lines=18> */
[----:B------:R-:W-:-:S05]  /*0120*/  UMOV UR5, 0x1 ;  /* 0x0000000100057882 */ /* 0x000fca0000000000 */
.L_x_10:
[----:B------:R-:W-:-:S04]  /*0130*/  USHF.L.U32 UR6, UR5, 0x1, URZ ;  /* 0x0000000105067899 */ /* 0x000fc800080006ff */
[----:B------:R-:W-:Y:S02]  /*0140*/  UISETP.GE.U32.AND UP0, UPT, UR6, UR7, UPT ;  /* 0x000000070600728c */ /* 0x000fe4000bf06070 */
[----:B01----:R-:W-:-:S05]  /*0150*/  IMAD R2, R4, UR6, RZ ;  /* 0x0000000604027c24 */ /* 0x003fca000f8e02ff */
[----:B------:R-:W-:-:S13]  /*0160*/  ISETP.GE.U32.AND P0, PT, R2, UR7, PT ;  /* 0x0000000702007c0c */ /* 0x000fda000bf06070 */
[C---:B------:R-:W-:Y:S01]  /*0170*/  @!P0 IADD3 R0, PT, PT, R2.reuse, UR5, RZ ;  /* 0x0000000502008c10 */ /* 0x040fe2000fffe0ff */
[----:B------:R-:W-:Y:S01]  /*0180*/  UMOV UR5, UR6 ;  /* 0x0000000600057c82 */ /* 0x000fe20008000000 */
[----:B------:R-:W-:Y:S02]  /*0190*/  @!P0 LEA R2, R2, UR4, 0x2 ;  /* 0x0000000402028c11 */ /* 0x000fe4000f8e10ff */
[----:B------:R-:W-:-:S03]  /*01a0*/  @!P0 LEA R0, R0, UR4, 0x2 ;  /* 0x0000000400008c11 */ /* 0x000fc6000f8e10ff */
[----:B------:R-:W-:Y:S04]  /*01b0*/  @!P0 LDS R3, [R2] ;  /* 0x0000000002038984 */ /* 0x000fe80000000800 */
[----:B------:R-:W0:Y:S02]  /*01c0*/  @!P0 LDS R0, [R0] ;  /* 0x0000000000008984 */ /* 0x000e240000000800 */
[----:B0-----:R-:W-:-:S05]  /*01d0*/  @!P0 FADD R3, R0, R3 ;  /* 0x0000000300038221 */ /* 0x001fca0000000000 */
[----:B------:R1:W-:Y:S01]  /*01e0*/  @!P0 STS [R2], R3 ;  /* 0x0000000302008388 */ /* 0x0003e20000000800 */
[----:B------:R-:W-:Y:S06]  /*01f0*/  BAR.SYNC.DEFER_BLOCKING 0x0 ;  /* 0x0000000000007b1d */ /* 0x000fec0000010000 */
[----:B------:R-:W-:Y:S05]  /*0200*/  BRA.U !UP0, `(.L_x_10) ;  /* 0xfffffffd08c87547 */ /* 0x000fea000b83ffff */
.L_x_9:
[----:B------:R-:W-:Y:S05]  /*0210*/  @P1 EXIT ;  /* 0x000000000000194d */ /* 0x000fea0003800000 */
[----:B------:R-:W2:Y:S01]  /*0220*/  S2UR UR5, SR_CgaCtaId ;  /* 0x00000000000579c3 */ /* 0x000ea20000008800 */
[----:B------:R-:W-:-:S07]  /*0230*/  UMOV UR4, 0x400 ;  /* 0x0000040000047882 */ /* 0x000fce0000000000 */
[----:B01----:R-:W0:Y:S01]  /*0240*/  LDC.64 R2, c[0x0][0x388] ;  /* 0x0000e200ff027b82 */ /* 0x003e220000000a00 */
[----:B--2---:R-:W-:Y:S01]  /*0250*/  ULEA UR4, UR5, UR4, 0x18 ;  /* 0x0000000405047291 */ /* 0x004fe2000f8ec0ff */
[----:B0-----:R-:W-:-:S08]  /*0260*/  IMAD.WIDE.U32 R2, R7, 0x4, R2 ;  /* 0x0000000407027825 */ /* 0x001fd000078e0002 */
[----:B------:R-:W0:Y:S04]  /*0270*/  LDS R5, [UR4] ;  /* 0x00000004ff057984 */ /* 0x000e280008000800 */
[----:B0-----:R-:W-:Y:S01]  /*0280*/  STG.E desc[UR8][R2.64], R5 ;  /* 0x0000000502007986 */ /* 0x001fe2000c101908 */
[----:B------:R-:W-:Y:S05]  /*0290*/  EXIT ;  /* 0x000000000000794d */ /* 0x000fea0003800000 */
.L_x_11:
        /* <DEDUP_REMOVED lines=14> */
.L_x_18:


//--------------------- .text._Z7reduce0PfS_      --------------------------
	.section	.text._Z7reduce0PfS_,"ax",@progbits
	.align	128
        .global         _Z7reduce0PfS_
        .type           _Z7reduce0PfS_,@function
        .size           _Z7reduce0PfS_,(.L_x_19 - _Z7reduce0PfS_)
        .other          _Z7reduce0PfS_,@"STO_CUDA_ENTRY STV_DEFAULT"
_Z7reduce0PfS_:
.text._Z7reduce0PfS_:
        /* <DEDUP_REMOVED lines=18> */
[----:B------:R-:W-:-:S07]  /*0120*/  HFMA2 R0, -RZ, RZ, 0, 5.9604644775390625e-08 ;  /* 0x00000001ff007431 */ /* 0x000fce00000001ff */
.L_x_13:
[----:B------:R-:W-:-:S05]  /*0130*/  SHF.L.U32 R8, R0, 0x1, RZ ;  /* 0x0000000100087819 */ /* 0x000fca00000006ff */
[----:B0-----:R-:W-:-:S05]  /*0140*/  VIADD R2, R8, 0xffffffff ;  /* 0xffffffff08027836 */ /* 0x001fca0000000000 */
[----:B------:R-:W-:-:S13]  /*0150*/  LOP3.LUT P1, RZ, R2, R7, RZ, 0xc0, !PT ;  /* 0x0000000702ff7212 */ /* 0x000fda000782c0ff */
[----:B------:R-:W-:Y:S01]  /*0160*/  @!P1 LEA R2, R0, R5, 0x2 ;  /* 0x0000000500029211 */ /* 0x000fe200078e10ff */
[----:B------:R-:W-:Y:S01]  /*0170*/  @!P1 LDS R3, [R5] ;  /* 0x0000000005039984 */ /* 0x000fe20000000800 */
[----:B------:R-:W-:-:S04]  /*0180*/  IMAD.MOV.U32 R0, RZ, RZ, R8 ;  /* 0x000000ffff007224 */ /* 0x000fc800078e0008 */
[----:B------:R-:W0:Y:S02]  /*0190*/  @!P1 LDS R2, [R2] ;  /* 0x0000000002029984 */ /* 0x000e240000000800 */
[----:B0-----:R-:W-:-:S05]  /*01a0*/  @!P1 FADD R4, R2, R3 ;  /* 0x0000000302049221 */ /* 0x001fca0000000000 */
[----:B------:R1:W-:Y:S01]  /*01b0*/  @!P1 STS [R5], R4 ;  /* 0x0000000405009388 */ /* 0x0003e20000000800 */
[----:B------:R-:W-:Y:S01]  /*01c0*/  BAR.SYNC.DEFER_BLOCKING 0x0 ;  /* 0x0000000000007b1d */ /* 0x000fe20000010000 */
[----:B------:R-:W-:-:S13]  /*01d0*/  ISETP.GE.U32.AND P1, PT, R8, UR8, PT ;  /* 0x0000000808007c0c */ /* 0x000fda000bf26070 */
[----:B-1----:R-:W-:Y:S05]  /*01e0*/  @!P1 BRA `(.L_x_13) ;  /* 0xfffffffc00d09947 */ /* 0x002fea000383ffff */
.L_x_12:
        /* <DEDUP_REMOVED lines=9> */
.L_x_14:
        /* <DEDUP_REMOVED lines=16> */
.L_x_19:


//--------------------- .nv.shared._Z7reduce4PfS_ --------------------------
	.section	.nv.shared._Z7reduce4PfS_,"aw",@nobits
	.sectionflags	@""
	.align	4
.nv.shared._Z7reduce4PfS_:
	.zero		2048


//--------------------- .nv.shared.reserved.0     --------------------------
	.section	.nv.shared.reserved.0,"aw",@nobits
	.weak		__nv_reservedSMEM_offset_0_alias
	.size		__nv_reservedSMEM_offset_0_alias, 0, 64
	.other		__nv_reservedSMEM_offset_0_alias,@"STO_CUDA_RESERVED_SHARED STV_DEFAULT"
__nv_reservedSMEM_offset_0_alias:
	.zero		0
	.zero		64


//--------------------- .nv.shared._Z7reduce3PfS_ --------------------------
	.section	.nv.shared._Z7reduce3PfS_,"aw",@nobits
	.sectionflags	@""
	.align	4
.nv.shared._Z7reduce3PfS_:
	.zero		2048


//--------------------- .nv.shared._Z7reduce2PfS_ --------------------------
	.section	.nv.shared._Z7reduce2PfS_,"aw",@nobits
	.sectionflags	@""
	.align	4
.nv.shared._Z7reduce2PfS_:
	.zero		2048


//--------------------- .nv.shared._Z7reduce1PfS_ --------------------------
	.section	.nv.shared._Z7reduce1PfS_,"aw",@nobits
	.sectionflags	@""
	.align	4
.nv.shared._Z7reduce1PfS_:
	.zero		2048


//--------------------- .nv.shared._Z7reduce0PfS_ --------------------------
	.section	.nv.shared._Z7reduce0PfS_,"aw",@nobits
	.sectionflags	@""
	.align	4
.nv.shared._Z7reduce0PfS_:
	.zero		2048


//--------------------- .nv.constant0._Z7reduce4PfS_ --------------------------
	.section	.nv.constant0._Z7reduce4PfS_,"a",@progbits
	.sectionflags	@""
	.align	4
.nv.constant0._Z7reduce4PfS_:
	.zero		912


//--------------------- .nv.constant0._Z7reduce3PfS_ --------------------------
	.section	.nv.constant0._Z7reduce3PfS_,"a",@progbits
	.sectionflags	@""
	.align	4
.nv.constant0._Z7reduce3PfS_:
	.zero		912


//--------------------- .nv.constant0._Z7reduce2PfS_ --------------------------
	.section	.nv.constant0._Z7reduce2PfS_,"a",@progbits
	.sectionflags	@""
	.align	4
.nv.constant0._Z7reduce2PfS_:
	.zero		912


//--------------------- .nv.constant0._Z7reduce1PfS_ --------------------------
	.section	.nv.constant0._Z7reduce1PfS_,"a",@progbits
	.sectionflags	@""
	.align	4
.nv.constant0._Z7reduce1PfS_:
	.zero		912


//--------------------- .nv.constant0._Z7reduce0PfS_ --------------------------
	.section	.nv.constant0._Z7reduce0PfS_,"a",@progbits
	.sectionflags	@""
	.align	4
.nv.constant0._Z7reduce0PfS_:
	.zero		912


//--------------------- SYMBOLS --------------------------

	.type		.nv.reservedSmem.offset0,@object
	.size		.nv.reservedSmem.offset0,0x4
	.type		.nv.reservedSmem.cap,@object
	.size		.nv.reservedSmem.cap,0x4
